//
// Generated by NVIDIA NVVM Compiler
//
// Compiler Build ID: CL-36424714
// Cuda compilation tools, release 13.0, V13.0.88
// Based on NVVM 20.0.0
//

.version 9.0
.target sm_100
.address_size 64

	// .globl	_Z6vecAddPfS_S_m

.visible .entry _Z6vecAddPfS_S_m(
	.param .u64 .ptr .align 1 _Z6vecAddPfS_S_m_param_0,
	.param .u64 .ptr .align 1 _Z6vecAddPfS_S_m_param_1,
	.param .u64 .ptr .align 1 _Z6vecAddPfS_S_m_param_2,
	.param .u64 _Z6vecAddPfS_S_m_param_3
)
{
	.reg .b32 	%r<2>;
	.reg .b32 	%f<4>;
	.reg .b64 	%rd<11>;

	ld.param.u64 	%rd1, [_Z6vecAddPfS_S_m_param_0];
	ld.param.u64 	%rd2, [_Z6vecAddPfS_S_m_param_1];
	ld.param.u64 	%rd3, [_Z6vecAddPfS_S_m_param_2];
	cvta.to.global.u64 	%rd4, %rd3;
	cvta.to.global.u64 	%rd5, %rd2;
	cvta.to.global.u64 	%rd6, %rd1;
	mov.u32 	%r1, %tid.x;
	mul.wide.u32 	%rd7, %r1, 4;
	add.s64 	%rd8, %rd6, %rd7;
	ld.global.f32 	%f1, [%rd8];
	add.s64 	%rd9, %rd5, %rd7;
	ld.global.f32 	%f2, [%rd9];
	add.f32 	%f3, %f1, %f2;
	add.s64 	%rd10, %rd4, %rd7;
	st.global.f32 	[%rd10], %f3;
	ret;

}


// ===== COMPILED SASS (sm_100) =====

	.target	sm_100

	.elftype	@"ET_EXEC"


//--------------------- .note.nv.tkinfo           --------------------------
	.section	.note.nv.tkinfo,"",@"SHT_NOTE"
	.sectionflags	@"SHF_NOTE_NV_TKINFO"
	.tkinfo
        /*0018*/ 	.word	0x00000002
        /*0030*/ 	.string	""
        /*0030*/ 	.string	"ptxas"
        /*0030*/ 	.string	"Cuda compilation tools, release 13.0, V13.0.88"
        /*0030*/ 	.string	"Build cuda_13.0.r13.0/compiler.36424714_0"
        /*0030*/ 	.string	"-arch sm_100 -m 64 "



//--------------------- .note.nv.cuinfo           --------------------------
	.section	.note.nv.cuinfo,"",@"SHT_NOTE"
	.sectionflags	@"SHF_NOTE_NV_CUINFO"
        /*0018*/ 	.short	0x0002
        /*001a*/ 	.short	0x0064
        /*001c*/ 	.short	0x0082
	.zero		2


//--------------------- .nv.info                  --------------------------
	.section	.nv.info,"",@"SHT_CUDA_INFO"
	.align	4


	//----- nvinfo : EIATTR_REGCOUNT
	.align		4
        /*0000*/ 	.byte	0x04, 0x2f
        /*0002*/ 	.short	(.L_1 - .L_0)
	.align		4
.L_0:
        /*0004*/ 	.word	index@(_Z6vecAddPfS_S_m)
        /*0008*/ 	.word	0x0000000c


	//----- nvinfo : EIATTR_FRAME_SIZE
	.align		4
.L_1:
        /*000c*/ 	.byte	0x04, 0x11
        /*000e*/ 	.short	(.L_3 - .L_2)
	.align		4
.L_2:
        /*0010*/ 	.word	index@(_Z6vecAddPfS_S_m)
        /*0014*/ 	.word	0x00000000


	//----- nvinfo : EIATTR_MIN_STACK_SIZE
	.align		4
.L_3:
        /*0018*/ 	.byte	0x04, 0x12
        /*001a*/ 	.short	(.L_5 - .L_4)
	.align		4
.L_4:
        /*001c*/ 	.word	index@(_Z6vecAddPfS_S_m)
        /*0020*/ 	.word	0x00000000
.L_5:


//--------------------- .nv.compat                --------------------------
	.section	.nv.compat,"",@"SHT_CUDA_COMPAT_INFO"
	.align	4
        /*0000*/ 	.byte	0x02, 0x09, 0x00, 0x00, 0x02, 0x02, 0x01, 0x00, 0x02, 0x05, 0x05, 0x00, 0x03, 0x07, 0x01, 0x01
        /*0010*/ 	.byte	0x02, 0x03, 0x00, 0x00, 0x02, 0x06, 0x01, 0x00, 0x04, 0x0b, 0x08, 0x00, 0x09, 0x00, 0x00, 0x00
        /*0020*/ 	.byte	0x00, 0x00, 0x00, 0x00


//--------------------- .nv.info._Z6vecAddPfS_S_m --------------------------
	.section	.nv.info._Z6vecAddPfS_S_m,"",@"SHT_CUDA_INFO"
	.sectionflags	@""
	.align	4


	//----- nvinfo : EIATTR_CUDA_API_VERSION
	.align		4
        /*0000*/ 	.byte	0x04, 0x37
        /*0002*/ 	.short	(.L_7 - .L_6)
.L_6:
        /*0004*/ 	.word	0x00000082


	//----- nvinfo : EIATTR_KPARAM_INFO
	.align		4
.L_7:
        /*0008*/ 	.byte	0x04, 0x17
        /*000a*/ 	.short	(.L_9 - .L_8)
.L_8:
        /*000c*/ 	.word	0x00000000
        /*0010*/ 	.short	0x0003
        /*0012*/ 	.short	0x0018
        /*0014*/ 	.byte	0x00, 0xf0, 0x21, 0x00


	//----- nvinfo : EIATTR_KPARAM_INFO
	.align		4
.L_9:
        /*0018*/ 	.byte	0x04, 0x17
        /*001a*/ 	.short	(.L_11 - .L_10)
.L_10:
        /*001c*/ 	.word	0x00000000
        /*0020*/ 	.short	0x0002
        /*0022*/ 	.short	0x0010
        /*0024*/ 	.byte	0x00, 0xf5, 0x21, 0x00


	//----- nvinfo : EIATTR_KPARAM_INFO
	.align		4
.L_11:
        /*0028*/ 	.byte	0x04, 0x17
        /*002a*/ 	.short	(.L_13 - .L_12)
.L_12:
        /*002c*/ 	.word	0x00000000
        /*0030*/ 	.short	0x0001
        /*0032*/ 	.short	0x0008
        /*0034*/ 	.byte	0x00, 0xf5, 0x21, 0x00


	//----- nvinfo : EIATTR_KPARAM_INFO
	.align		4
.L_13:
        /*0038*/ 	.byte	0x04, 0x17
        /*003a*/ 	.short	(.L_15 - .L_14)
.L_14:
        /*003c*/ 	.word	0x00000000
        /*0040*/ 	.short	0x0000
        /*0042*/ 	.short	0x0000
        /*0044*/ 	.byte	0x00, 0xf5, 0x21, 0x00


	//----- nvinfo : EIATTR_SPARSE_MMA_MASK
	.align		4
.L_15:
        /*0048*/ 	.byte	0x03, 0x50
        /*004a*/ 	.short	0x0000


	//----- nvinfo : EIATTR_MAXREG_COUNT
	.align		4
        /*004c*/ 	.byte	0x03, 0x1b
        /*004e*/ 	.short	0x00ff


	//----- nvinfo : EIATTR_MERCURY_ISA_VERSION
	.align		4
        /*0050*/ 	.byte	0x03, 0x5f
        /*0052*/ 	.short	0x0101


	//----- nvinfo : EIATTR_VRC_CTA_INIT_COUNT
	.align		4
        /*0054*/ 	.byte	0x02, 0x4a
	.zero		1
	.zero		1


	//----- nvinfo : EIATTR_EXIT_INSTR_OFFSETS
	.align		4
        /*0058*/ 	.byte	0x04, 0x1c
        /*005a*/ 	.short	(.L_17 - .L_16)


	//   ....[0]....
.L_16:
        /*005c*/ 	.word	0x000000d0


	//----- nvinfo : EIATTR_CBANK_PARAM_SIZE
	.align		4
.L_17:
        /*0060*/ 	.byte	0x03, 0x19
        /*0062*/ 	.short	0x0020


	//----- nvinfo : EIATTR_PARAM_CBANK
	.align		4
        /*0064*/ 	.byte	0x04, 0x0a
        /*0066*/ 	.short	(.L_19 - .L_18)
	.align		4
.L_18:
        /*0068*/ 	.word	index@(.nv.constant0._Z6vecAddPfS_S_m)
        /*006c*/ 	.short	0x0380
        /*006e*/ 	.short	0x0020


	//----- nvinfo : EIATTR_SW_WAR
	.align		4
.L_19:
        /*0070*/ 	.byte	0x04, 0x36
        /*0072*/ 	.short	(.L_21 - .L_20)
.L_20:
        /*0074*/ 	.word	0x00000008
.L_21:


//--------------------- .nv.callgraph             --------------------------
	.section	.nv.callgraph,"",@"SHT_CUDA_CALLGRAPH"
	.align	4
	.sectionentsize	8
	.align		4
        /*0000*/ 	.word	0x00000000
	.align		4
        /*0004*/ 	.word	0xffffffff
	.align		4
        /*0008*/ 	.word	0x00000000
	.align		4
        /*000c*/ 	.word	0xfffffffe
	.align		4
        /*0010*/ 	.word	0x00000000
	.align		4
        /*0014*/ 	.word	0xfffffffd
	.align		4
        /*0018*/ 	.word	0x00000000
	.align		4
        /*001c*/ 	.word	0xfffffffc


//--------------------- .text._Z6vecAddPfS_S_m    --------------------------
	.section	.text._Z6vecAddPfS_S_m,"ax",@progbits
	.align	128
        .global         _Z6vecAddPfS_S_m
        .type           _Z6vecAddPfS_S_m,@function
        .size           _Z6vecAddPfS_S_m,(.L_x_1 - _Z6vecAddPfS_S_m)
        .other          _Z6vecAddPfS_S_m,@"STO_CUDA_ENTRY STV_DEFAULT"
_Z6vecAddPfS_S_m:
.text._Z6vecAddPfS_S_m:
[----:B------:R-:W-:Y:S01]  /*0000*/  LDC R1, c[0x0][0x37c] ;  /* 0x0000df00ff017b82 */ /* 0x000fe20000000800 */
[----:B------:R-:W0:Y:S07]  /*0010*/  S2R R9, SR_TID.X ;  /* 0x0000000000097919 */ /* 0x000e2e0000002100 */
[----:B------:R-:W0:Y:S01]  /*0020*/  LDC.64 R2, c[0x0][0x380] ;  /* 0x0000e000ff027b82 */ /* 0x000e220000000a00 */
[----:B------:R-:W1:Y:S07]  /*0030*/  LDCU.64 UR4, c[0x0][0x358] ;  /* 0x00006b00ff0477ac */ /* 0x000e6e0008000a00 */
[----:B------:R-:W2:Y:S08]  /*0040*/  LDC.64 R4, c[0x0][0x388] ;  /* 0x0000e200ff047b82 */ /* 0x000eb00000000a00 */
[----:B------:R-:W3:Y:S01]  /*0050*/  LDC.64 R6, c[0x0][0x390] ;  /* 0x0000e400ff067b82 */ /* 0x000ee20000000a00 */
[----:B0-----:R-:W-:-:S04]  /*0060*/  IMAD.WIDE.U32 R2, R9, 0x4, R2 ;  /* 0x0000000409027825 */ /* 0x001fc800078e0002 */
[C---:B--2---:R-:W-:Y:S02]  /*0070*/  IMAD.WIDE.U32 R4, R9.reuse, 0x4, R4 ;  /* 0x0000000409047825 */ /* 0x044fe400078e0004 */
[----:B-1----:R-:W2:Y:S04]  /*0080*/  LDG.E R2, desc[UR4][R2.64] ;  /* 0x0000000402027981 */ /* 0x002ea8000c1e1900 */
[----:B------:R-:W2:Y:S01]  /*0090*/  LDG.E R5, desc[UR4][R4.64] ;  /* 0x0000000404057981 */ /* 0x000ea2000c1e1900 */
[----:B---3--:R-:W-:-:S04]  /*00a0*/  IMAD.WIDE.U32 R6, R9, 0x4, R6 ;  /* 0x0000000409067825 */ /* 0x008fc800078e0006 */
[----:B--2---:R-:W-:-:S05]  /*00b0*/  FADD R9, R2, R5 ;  /* 0x0000000502097221 */ /* 0x004fca0000000000 */
[----:B------:R-:W-:Y:S01]  /*00c0*/  STG.E desc[UR4][R6.64], R9 ;  /* 0x0000000906007986 */ /* 0x000fe2000c101904 */
[----:B------:R-:W-:Y:S05]  /*00d0*/  EXIT ;  /* 0x000000000000794d */ /* 0x000fea0003800000 */
.L_x_0:
[----:B------:R-:W-:-:S00]  /*00e0*/  BRA `(.L_x_0) ;  /* 0xfffffffc00fc7947 */ /* 0x000fc0000383ffff */
[----:B------:R-:W-:-:S00]  /*00f0*/  NOP ;  /* 0x0000000000007918 */ /* 0x000fc00000000000 */
        /* <DEDUP_REMOVED lines=8> */
.L_x_1:


//--------------------- .nv.shared.reserved.0     --------------------------
	.section	.nv.shared.reserved.0,"aw",@nobits
	.weak		__nv_reservedSMEM_offset_0_alias
	.size		__nv_reservedSMEM_offset_0_alias, 0, 64
	.other		__nv_reservedSMEM_offset_0_alias,@"STO_CUDA_RESERVED_SHARED STV_DEFAULT"
__nv_reservedSMEM_offset_0_alias:
	.zero		0
	.zero		64


//--------------------- .nv.constant0._Z6vecAddPfS_S_m --------------------------
	.section	.nv.constant0._Z6vecAddPfS_S_m,"a",@progbits
	.sectionflags	@""
	.align	4
.nv.constant0._Z6vecAddPfS_S_m:
	.zero		928


//--------------------- SYMBOLS --------------------------

	.type		.nv.reservedSmem.offset0,@object
	.size		.nv.reservedSmem.offset0,0x4
